//
// Generated by NVIDIA NVVM Compiler
//
// Compiler Build ID: CL-36424714
// Cuda compilation tools, release 13.0, V13.0.88
// Based on NVVM 20.0.0
//

.version 9.0
.target sm_100
.address_size 64

	// .globl	_Z12doubleValuesPiS_i

.visible .entry _Z12doubleValuesPiS_i(
	.param .u64 .ptr .align 1 _Z12doubleValuesPiS_i_param_0,
	.param .u64 .ptr .align 1 _Z12doubleValuesPiS_i_param_1,
	.param .u32 _Z12doubleValuesPiS_i_param_2
)
{
	.reg .pred 	%p<2>;
	.reg .b32 	%r<10>;
	.reg .b64 	%rd<8>;

	ld.param.u64 	%rd1, [_Z12doubleValuesPiS_i_param_0];
	ld.param.u64 	%rd2, [_Z12doubleValuesPiS_i_param_1];
	ld.param.u32 	%r2, [_Z12doubleValuesPiS_i_param_2];
	mov.u32 	%r3, %ctaid.x;
	shl.b32 	%r4, %r3, 5;
	mov.u32 	%r5, %tid.x;
	add.s32 	%r1, %r4, %r5;
	add.s32 	%r6, %r2, -1;
	setp.eq.s32 	%p1, %r1, %r6;
	@%p1 bra 	$L__BB0_2;
	cvta.to.global.u64 	%rd3, %rd2;
	cvta.to.global.u64 	%rd4, %rd1;
	mul.wide.s32 	%rd5, %r1, 4;
	add.s64 	%rd6, %rd3, %rd5;
	ld.global.u32 	%r7, [%rd6+4];
	ld.global.u32 	%r8, [%rd6];
	sub.s32 	%r9, %r7, %r8;
	add.s64 	%rd7, %rd4, %rd5;
	st.global.u32 	[%rd7], %r9;
$L__BB0_2:
	ret;

}


// ===== COMPILED SASS (sm_100) =====

	.target	sm_100

	.elftype	@"ET_EXEC"


//--------------------- .note.nv.tkinfo           --------------------------
	.section	.note.nv.tkinfo,"",@"SHT_NOTE"
	.sectionflags	@"SHF_NOTE_NV_TKINFO"
	.tkinfo
        /*0018*/ 	.word	0x00000002
        /*0030*/ 	.string	""
        /*0030*/ 	.string	"ptxas"
        /*0030*/ 	.string	"Cuda compilation tools, release 13.0, V13.0.88"
        /*0030*/ 	.string	"Build cuda_13.0.r13.0/compiler.36424714_0"
        /*0030*/ 	.string	"-arch sm_100 -m 64 "



//--------------------- .note.nv.cuinfo           --------------------------
	.section	.note.nv.cuinfo,"",@"SHT_NOTE"
	.sectionflags	@"SHF_NOTE_NV_CUINFO"
        /*0018*/ 	.short	0x0002
        /*001a*/ 	.short	0x0064
        /*001c*/ 	.short	0x0082
	.zero		2


//--------------------- .nv.info                  --------------------------
	.section	.nv.info,"",@"SHT_CUDA_INFO"
	.align	4


	//----- nvinfo : EIATTR_REGCOUNT
	.align		4
        /*0000*/ 	.byte	0x04, 0x2f
        /*0002*/ 	.short	(.L_1 - .L_0)
	.align		4
.L_0:
        /*0004*/ 	.word	index@(_Z12doubleValuesPiS_i)
        /*0008*/ 	.word	0x0000000c


	//----- nvinfo : EIATTR_FRAME_SIZE
	.align		4
.L_1:
        /*000c*/ 	.byte	0x04, 0x11
        /*000e*/ 	.short	(.L_3 - .L_2)
	.align		4
.L_2:
        /*0010*/ 	.word	index@(_Z12doubleValuesPiS_i)
        /*0014*/ 	.word	0x00000000


	//----- nvinfo : EIATTR_MIN_STACK_SIZE
	.align		4
.L_3:
        /*0018*/ 	.byte	0x04, 0x12
        /*001a*/ 	.short	(.L_5 - .L_4)
	.align		4
.L_4:
        /*001c*/ 	.word	index@(_Z12doubleValuesPiS_i)
        /*0020*/ 	.word	0x00000000
.L_5:


//--------------------- .nv.compat                --------------------------
	.section	.nv.compat,"",@"SHT_CUDA_COMPAT_INFO"
	.align	4
        /*0000*/ 	.byte	0x02, 0x09, 0x00, 0x00, 0x02, 0x02, 0x01, 0x00, 0x02, 0x05, 0x05, 0x00, 0x03, 0x07, 0x01, 0x01
        /*0010*/ 	.byte	0x02, 0x03, 0x00, 0x00, 0x02, 0x06, 0x01, 0x00, 0x04, 0x0b, 0x08, 0x00, 0x09, 0x00, 0x00, 0x00
        /*0020*/ 	.byte	0x00, 0x00, 0x00, 0x00


//--------------------- .nv.info._Z12doubleValuesPiS_i --------------------------
	.section	.nv.info._Z12doubleValuesPiS_i,"",@"SHT_CUDA_INFO"
	.sectionflags	@""
	.align	4


	//----- nvinfo : EIATTR_CUDA_API_VERSION
	.align		4
        /*0000*/ 	.byte	0x04, 0x37
        /*0002*/ 	.short	(.L_7 - .L_6)
.L_6:
        /*0004*/ 	.word	0x00000082


	//----- nvinfo : EIATTR_KPARAM_INFO
	.align		4
.L_7:
        /*0008*/ 	.byte	0x04, 0x17
        /*000a*/ 	.short	(.L_9 - .L_8)
.L_8:
        /*000c*/ 	.word	0x00000000
        /*0010*/ 	.short	0x0002
        /*0012*/ 	.short	0x0010
        /*0014*/ 	.byte	0x00, 0xf0, 0x11, 0x00


	//----- nvinfo : EIATTR_KPARAM_INFO
	.align		4
.L_9:
        /*0018*/ 	.byte	0x04, 0x17
        /*001a*/ 	.short	(.L_11 - .L_10)
.L_10:
        /*001c*/ 	.word	0x00000000
        /*0020*/ 	.short	0x0001
        /*0022*/ 	.short	0x0008
        /*0024*/ 	.byte	0x00, 0xf5, 0x21, 0x00


	//----- nvinfo : EIATTR_KPARAM_INFO
	.align		4
.L_11:
        /*0028*/ 	.byte	0x04, 0x17
        /*002a*/ 	.short	(.L_13 - .L_12)
.L_12:
        /*002c*/ 	.word	0x00000000
        /*0030*/ 	.short	0x0000
        /*0032*/ 	.short	0x0000
        /*0034*/ 	.byte	0x00, 0xf5, 0x21, 0x00


	//----- nvinfo : EIATTR_SPARSE_MMA_MASK
	.align		4
.L_13:
        /*0038*/ 	.byte	0x03, 0x50
        /*003a*/ 	.short	0x0000


	//----- nvinfo : EIATTR_MAXREG_COUNT
	.align		4
        /*003c*/ 	.byte	0x03, 0x1b
        /*003e*/ 	.short	0x00ff


	//----- nvinfo : EIATTR_MERCURY_ISA_VERSION
	.align		4
        /*0040*/ 	.byte	0x03, 0x5f
        /*0042*/ 	.short	0x0101


	//----- nvinfo : EIATTR_VRC_CTA_INIT_COUNT
	.align		4
        /*0044*/ 	.byte	0x02, 0x4a
	.zero		1
	.zero		1


	//----- nvinfo : EIATTR_EXIT_INSTR_OFFSETS
	.align		4
        /*0048*/ 	.byte	0x04, 0x1c
        /*004a*/ 	.short	(.L_15 - .L_14)


	//   ....[0]....
.L_14:
        /*004c*/ 	.word	0x00000070


	//   ....[1]....
        /*0050*/ 	.word	0x00000110


	//----- nvinfo : EIATTR_CBANK_PARAM_SIZE
	.align		4
.L_15:
        /*0054*/ 	.byte	0x03, 0x19
        /*0056*/ 	.short	0x0014


	//----- nvinfo : EIATTR_PARAM_CBANK
	.align		4
        /*0058*/ 	.byte	0x04, 0x0a
        /*005a*/ 	.short	(.L_17 - .L_16)
	.align		4
.L_16:
        /*005c*/ 	.word	index@(.nv.constant0._Z12doubleValuesPiS_i)
        /*0060*/ 	.short	0x0380
        /*0062*/ 	.short	0x0014


	//----- nvinfo : EIATTR_SW_WAR
	.align		4
.L_17:
        /*0064*/ 	.byte	0x04, 0x36
        /*0066*/ 	.short	(.L_19 - .L_18)
.L_18:
        /*0068*/ 	.word	0x00000008
.L_19:


//--------------------- .nv.callgraph             --------------------------
	.section	.nv.callgraph,"",@"SHT_CUDA_CALLGRAPH"
	.align	4
	.sectionentsize	8
	.align		4
        /*0000*/ 	.word	0x00000000
	.align		4
        /*0004*/ 	.word	0xffffffff
	.align		4
        /*0008*/ 	.word	0x00000000
	.align		4
        /*000c*/ 	.word	0xfffffffe
	.align		4
        /*0010*/ 	.word	0x00000000
	.align		4
        /*0014*/ 	.word	0xfffffffd
	.align		4
        /*0018*/ 	.word	0x00000000
	.align		4
        /*001c*/ 	.word	0xfffffffc


//--------------------- .text._Z12doubleValuesPiS_i --------------------------
	.section	.text._Z12doubleValuesPiS_i,"ax",@progbits
	.align	128
        .global         _Z12doubleValuesPiS_i
        .type           _Z12doubleValuesPiS_i,@function
        .size           _Z12doubleValuesPiS_i,(.L_x_1 - _Z12doubleValuesPiS_i)
        .other          _Z12doubleValuesPiS_i,@"STO_CUDA_ENTRY STV_DEFAULT"
_Z12doubleValuesPiS_i:
.text._Z12doubleValuesPiS_i:
[----:B------:R-:W-:Y:S01]  /*0000*/  LDC R1, c[0x0][0x37c] ;  /* 0x0000df00ff017b82 */ /* 0x000fe20000000800 */
[----:B------:R-:W0:Y:S01]  /*0010*/  S2R R7, SR_CTAID.X ;  /* 0x0000000000077919 */ /* 0x000e220000002500 */
[----:B------:R-:W1:Y:S01]  /*0020*/  LDCU UR4, c[0x0][0x390] ;  /* 0x00007200ff0477ac */ /* 0x000e620008000800 */
[----:B------:R-:W0:Y:S01]  /*0030*/  S2R R0, SR_TID.X ;  /* 0x0000000000007919 */ /* 0x000e220000002100 */
[----:B-1----:R-:W-:Y:S01]  /*0040*/  UIADD3 UR4, UPT, UPT, UR4, -0x1, URZ ;  /* 0xffffffff04047890 */ /* 0x002fe2000fffe0ff */
[----:B0-----:R-:W-:-:S05]  /*0050*/  LEA R7, R7, R0, 0x5 ;  /* 0x0000000007077211 */ /* 0x001fca00078e28ff */
[----:B------:R-:W-:-:S13]  /*0060*/  ISETP.NE.AND P0, PT, R7, UR4, PT ;  /* 0x0000000407007c0c */ /* 0x000fda000bf05270 */
[----:B------:R-:W-:Y:S05]  /*0070*/  @!P0 EXIT ;  /* 0x000000000000894d */ /* 0x000fea0003800000 */
[----:B------:R-:W0:Y:S01]  /*0080*/  LDC.64 R2, c[0x0][0x388] ;  /* 0x0000e200ff027b82 */ /* 0x000e220000000a00 */
[----:B------:R-:W1:Y:S07]  /*0090*/  LDCU.64 UR4, c[0x0][0x358] ;  /* 0x00006b00ff0477ac */ /* 0x000e6e0008000a00 */
[----:B------:R-:W2:Y:S01]  /*00a0*/  LDC.64 R4, c[0x0][0x380] ;  /* 0x0000e000ff047b82 */ /* 0x000ea20000000a00 */
[----:B0-----:R-:W-:-:S05]  /*00b0*/  IMAD.WIDE R2, R7, 0x4, R2 ;  /* 0x0000000407027825 */ /* 0x001fca00078e0202 */
[----:B-1----:R-:W3:Y:S04]  /*00c0*/  LDG.E R0, desc[UR4][R2.64+0x4] ;  /* 0x0000040402007981 */ /* 0x002ee8000c1e1900 */
[----:B------:R-:W3:Y:S01]  /*00d0*/  LDG.E R9, desc[UR4][R2.64] ;  /* 0x0000000402097981 */ /* 0x000ee2000c1e1900 */
[----:B--2---:R-:W-:Y:S01]  /*00e0*/  IMAD.WIDE R4, R7, 0x4, R4 ;  /* 0x0000000407047825 */ /* 0x004fe200078e0204 */
[----:B---3--:R-:W-:-:S05]  /*00f0*/  IADD3 R9, PT, PT, R0, -R9, RZ ;  /* 0x8000000900097210 */ /* 0x008fca0007ffe0ff */
[----:B------:R-:W-:Y:S01]  /*0100*/  STG.E desc[UR4][R4.64], R9 ;  /* 0x0000000904007986 */ /* 0x000fe2000c101904 */
[----:B------:R-:W-:Y:S05]  /*0110*/  EXIT ;  /* 0x000000000000794d */ /* 0x000fea0003800000 */
.L_x_0:
[----:B------:R-:W-:-:S00]  /*0120*/  BRA `(.L_x_0) ;  /* 0xfffffffc00fc7947 */ /* 0x000fc0000383ffff */
[----:B------:R-:W-:-:S00]  /*0130*/  NOP ;  /* 0x0000000000007918 */ /* 0x000fc00000000000 */
        /* <DEDUP_REMOVED lines=12> */
.L_x_1:


//--------------------- .nv.shared.reserved.0     --------------------------
	.section	.nv.shared.reserved.0,"aw",@nobits
	.weak		__nv_reservedSMEM_offset_0_alias
	.size		__nv_reservedSMEM_offset_0_alias, 0, 64
	.other		__nv_reservedSMEM_offset_0_alias,@"STO_CUDA_RESERVED_SHARED STV_DEFAULT"
__nv_reservedSMEM_offset_0_alias:
	.zero		0
	.zero		64


//--------------------- .nv.constant0._Z12doubleValuesPiS_i --------------------------
	.section	.nv.constant0._Z12doubleValuesPiS_i,"a",@progbits
	.sectionflags	@""
	.align	4
.nv.constant0._Z12doubleValuesPiS_i:
	.zero		916


//--------------------- SYMBOLS --------------------------

	.type		.nv.reservedSmem.offset0,@object
	.size		.nv.reservedSmem.offset0,0x4
